//
// Generated by NVIDIA NVVM Compiler
//
// Compiler Build ID: CL-36424714
// Cuda compilation tools, release 13.0, V13.0.88
// Based on NVVM 20.0.0
//

.version 9.0
.target sm_100
.address_size 64

	// .globl	_Z15process_kernel3PKfPfi

.visible .entry _Z15process_kernel3PKfPfi(
	.param .u64 .ptr .align 1 _Z15process_kernel3PKfPfi_param_0,
	.param .u64 .ptr .align 1 _Z15process_kernel3PKfPfi_param_1,
	.param .u32 _Z15process_kernel3PKfPfi_param_2
)
{
	.reg .pred 	%p<2>;
	.reg .b32 	%r<19>;
	.reg .b32 	%f<3>;
	.reg .b64 	%rd<8>;

	ld.param.u64 	%rd1, [_Z15process_kernel3PKfPfi_param_0];
	ld.param.u64 	%rd2, [_Z15process_kernel3PKfPfi_param_1];
	ld.param.u32 	%r2, [_Z15process_kernel3PKfPfi_param_2];
	mov.u32 	%r3, %ntid.x;
	mov.u32 	%r4, %ntid.y;
	mul.lo.s32 	%r5, %r3, %r4;
	mov.u32 	%r6, %ntid.z;
	mov.u32 	%r7, %ctaid.z;
	mov.u32 	%r8, %nctaid.x;
	mov.u32 	%r9, %nctaid.y;
	mov.u32 	%r10, %ctaid.y;
	mov.u32 	%r11, %ctaid.x;
	mov.u32 	%r12, %tid.z;
	mov.u32 	%r13, %tid.y;
	mov.u32 	%r14, %tid.x;
	mad.lo.s32 	%r15, %r7, %r9, %r10;
	mad.lo.s32 	%r16, %r15, %r8, %r11;
	mad.lo.s32 	%r17, %r16, %r6, %r12;
	mad.lo.s32 	%r18, %r13, %r3, %r14;
	mad.lo.s32 	%r1, %r5, %r17, %r18;
	setp.ge.s32 	%p1, %r1, %r2;
	@%p1 bra 	$L__BB0_2;
	cvta.to.global.u64 	%rd3, %rd1;
	cvta.to.global.u64 	%rd4, %rd2;
	mul.wide.s32 	%rd5, %r1, 4;
	add.s64 	%rd6, %rd3, %rd5;
	ld.global.f32 	%f1, [%rd6];
	sqrt.rn.f32 	%f2, %f1;
	add.s64 	%rd7, %rd4, %rd5;
	st.global.f32 	[%rd7], %f2;
$L__BB0_2:
	ret;

}


// ===== COMPILED SASS (sm_100) =====

	.target	sm_100

	.elftype	@"ET_EXEC"


//--------------------- .note.nv.tkinfo           --------------------------
	.section	.note.nv.tkinfo,"",@"SHT_NOTE"
	.sectionflags	@"SHF_NOTE_NV_TKINFO"
	.tkinfo
        /*0018*/ 	.word	0x00000002
        /*0030*/ 	.string	""
        /*0030*/ 	.string	"ptxas"
        /*0030*/ 	.string	"Cuda compilation tools, release 13.0, V13.0.88"
        /*0030*/ 	.string	"Build cuda_13.0.r13.0/compiler.36424714_0"
        /*0030*/ 	.string	"-arch sm_100 -m 64 "



//--------------------- .note.nv.cuinfo           --------------------------
	.section	.note.nv.cuinfo,"",@"SHT_NOTE"
	.sectionflags	@"SHF_NOTE_NV_CUINFO"
        /*0018*/ 	.short	0x0002
        /*001a*/ 	.short	0x0064
        /*001c*/ 	.short	0x0082
	.zero		2


//--------------------- .nv.info                  --------------------------
	.section	.nv.info,"",@"SHT_CUDA_INFO"
	.align	4


	//----- nvinfo : EIATTR_REGCOUNT
	.align		4
        /*0000*/ 	.byte	0x04, 0x2f
        /*0002*/ 	.short	(.L_1 - .L_0)
	.align		4
.L_0:
        /*0004*/ 	.word	index@(_Z15process_kernel3PKfPfi)
        /*0008*/ 	.word	0x0000000c


	//----- nvinfo : EIATTR_FRAME_SIZE
	.align		4
.L_1:
        /*000c*/ 	.byte	0x04, 0x11
        /*000e*/ 	.short	(.L_3 - .L_2)
	.align		4
.L_2:
        /*0010*/ 	.word	index@($__internal_0_$__cuda_sm20_sqrt_rn_f32_slowpath)
        /*0014*/ 	.word	0x00000000


	//----- nvinfo : EIATTR_FRAME_SIZE
	.align		4
.L_3:
        /*0018*/ 	.byte	0x04, 0x11
        /*001a*/ 	.short	(.L_5 - .L_4)
	.align		4
.L_4:
        /*001c*/ 	.word	index@(_Z15process_kernel3PKfPfi)
        /*0020*/ 	.word	0x00000000


	//----- nvinfo : EIATTR_MIN_STACK_SIZE
	.align		4
.L_5:
        /*0024*/ 	.byte	0x04, 0x12
        /*0026*/ 	.short	(.L_7 - .L_6)
	.align		4
.L_6:
        /*0028*/ 	.word	index@(_Z15process_kernel3PKfPfi)
        /*002c*/ 	.word	0x00000000
.L_7:


//--------------------- .nv.compat                --------------------------
	.section	.nv.compat,"",@"SHT_CUDA_COMPAT_INFO"
	.align	4
        /*0000*/ 	.byte	0x02, 0x09, 0x00, 0x00, 0x02, 0x02, 0x01, 0x00, 0x02, 0x05, 0x05, 0x00, 0x03, 0x07, 0x01, 0x01
        /*0010*/ 	.byte	0x02, 0x03, 0x00, 0x00, 0x02, 0x06, 0x01, 0x00, 0x04, 0x0b, 0x08, 0x00, 0x01, 0x00, 0x00, 0x00
        /*0020*/ 	.byte	0x00, 0x00, 0x00, 0x00


//--------------------- .nv.info._Z15process_kernel3PKfPfi --------------------------
	.section	.nv.info._Z15process_kernel3PKfPfi,"",@"SHT_CUDA_INFO"
	.sectionflags	@""
	.align	4


	//----- nvinfo : EIATTR_CUDA_API_VERSION
	.align		4
        /*0000*/ 	.byte	0x04, 0x37
        /*0002*/ 	.short	(.L_9 - .L_8)
.L_8:
        /*0004*/ 	.word	0x00000082


	//----- nvinfo : EIATTR_KPARAM_INFO
	.align		4
.L_9:
        /*0008*/ 	.byte	0x04, 0x17
        /*000a*/ 	.short	(.L_11 - .L_10)
.L_10:
        /*000c*/ 	.word	0x00000000
        /*0010*/ 	.short	0x0002
        /*0012*/ 	.short	0x0010
        /*0014*/ 	.byte	0x00, 0xf0, 0x11, 0x00


	//----- nvinfo : EIATTR_KPARAM_INFO
	.align		4
.L_11:
        /*0018*/ 	.byte	0x04, 0x17
        /*001a*/ 	.short	(.L_13 - .L_12)
.L_12:
        /*001c*/ 	.word	0x00000000
        /*0020*/ 	.short	0x0001
        /*0022*/ 	.short	0x0008
        /*0024*/ 	.byte	0x00, 0xf5, 0x21, 0x00


	//----- nvinfo : EIATTR_KPARAM_INFO
	.align		4
.L_13:
        /*0028*/ 	.byte	0x04, 0x17
        /*002a*/ 	.short	(.L_15 - .L_14)
.L_14:
        /*002c*/ 	.word	0x00000000
        /*0030*/ 	.short	0x0000
        /*0032*/ 	.short	0x0000
        /*0034*/ 	.byte	0x00, 0xf5, 0x21, 0x00


	//----- nvinfo : EIATTR_SPARSE_MMA_MASK
	.align		4
.L_15:
        /*0038*/ 	.byte	0x03, 0x50
        /*003a*/ 	.short	0x0000


	//----- nvinfo : EIATTR_MAXREG_COUNT
	.align		4
        /*003c*/ 	.byte	0x03, 0x1b
        /*003e*/ 	.short	0x00ff


	//----- nvinfo : EIATTR_MERCURY_ISA_VERSION
	.align		4
        /*0040*/ 	.byte	0x03, 0x5f
        /*0042*/ 	.short	0x0101


	//----- nvinfo : EIATTR_VRC_CTA_INIT_COUNT
	.align		4
        /*0044*/ 	.byte	0x02, 0x4a
	.zero		1
	.zero		1


	//----- nvinfo : EIATTR_EXIT_INSTR_OFFSETS
	.align		4
        /*0048*/ 	.byte	0x04, 0x1c
        /*004a*/ 	.short	(.L_17 - .L_16)


	//   ....[0]....
.L_16:
        /*004c*/ 	.word	0x00000140


	//   ....[1]....
        /*0050*/ 	.word	0x00000290


	//----- nvinfo : EIATTR_CRS_STACK_SIZE
	.align		4
.L_17:
        /*0054*/ 	.byte	0x04, 0x1e
        /*0056*/ 	.short	(.L_19 - .L_18)
.L_18:
        /*0058*/ 	.word	0x00000000


	//----- nvinfo : EIATTR_CBANK_PARAM_SIZE
	.align		4
.L_19:
        /*005c*/ 	.byte	0x03, 0x19
        /*005e*/ 	.short	0x0014


	//----- nvinfo : EIATTR_PARAM_CBANK
	.align		4
        /*0060*/ 	.byte	0x04, 0x0a
        /*0062*/ 	.short	(.L_21 - .L_20)
	.align		4
.L_20:
        /*0064*/ 	.word	index@(.nv.constant0._Z15process_kernel3PKfPfi)
        /*0068*/ 	.short	0x0380
        /*006a*/ 	.short	0x0014


	//----- nvinfo : EIATTR_SW_WAR
	.align		4
.L_21:
        /*006c*/ 	.byte	0x04, 0x36
        /*006e*/ 	.short	(.L_23 - .L_22)
.L_22:
        /*0070*/ 	.word	0x00000008
.L_23:


//--------------------- .nv.callgraph             --------------------------
	.section	.nv.callgraph,"",@"SHT_CUDA_CALLGRAPH"
	.align	4
	.sectionentsize	8
	.align		4
        /*0000*/ 	.word	0x00000000
	.align		4
        /*0004*/ 	.word	0xffffffff
	.align		4
        /*0008*/ 	.word	0x00000000
	.align		4
        /*000c*/ 	.word	0xfffffffe
	.align		4
        /*0010*/ 	.word	0x00000000
	.align		4
        /*0014*/ 	.word	0xfffffffd
	.align		4
        /*0018*/ 	.word	0x00000000
	.align		4
        /*001c*/ 	.word	0xfffffffc


//--------------------- .text._Z15process_kernel3PKfPfi --------------------------
	.section	.text._Z15process_kernel3PKfPfi,"ax",@progbits
	.align	128
        .global         _Z15process_kernel3PKfPfi
        .type           _Z15process_kernel3PKfPfi,@function
        .size           _Z15process_kernel3PKfPfi,(.L_x_5 - _Z15process_kernel3PKfPfi)
        .other          _Z15process_kernel3PKfPfi,@"STO_CUDA_ENTRY STV_DEFAULT"
_Z15process_kernel3PKfPfi:
.text._Z15process_kernel3PKfPfi:
[----:B------:R-:W-:Y:S01]  /*0000*/  LDC R1, c[0x0][0x37c] ;  /* 0x0000df00ff017b82 */ /* 0x000fe20000000800 */
[----:B------:R-:W0:Y:S01]  /*0010*/  S2R R3, SR_CTAID.Y ;  /* 0x0000000000037919 */ /* 0x000e220000002600 */
[----:B------:R-:W1:Y:S06]  /*0020*/  LDCU UR5, c[0x0][0x360] ;  /* 0x00006c00ff0577ac */ /* 0x000e6c0008000800 */
[----:B------:R-:W0:Y:S01]  /*0030*/  S2UR UR7, SR_CTAID.Z ;  /* 0x00000000000779c3 */ /* 0x000e220000002700 */
[----:B------:R-:W2:Y:S01]  /*0040*/  S2R R5, SR_CTAID.X ;  /* 0x0000000000057919 */ /* 0x000ea20000002500 */
[----:B------:R-:W1:Y:S01]  /*0050*/  LDCU UR4, c[0x0][0x364] ;  /* 0x00006c80ff0477ac */ /* 0x000e620008000800 */
[----:B------:R-:W3:Y:S01]  /*0060*/  S2R R7, SR_TID.Z ;  /* 0x0000000000077919 */ /* 0x000ee20000002300 */
[----:B------:R-:W3:Y:S01]  /*0070*/  LDCU UR6, c[0x0][0x368] ;  /* 0x00006d00ff0677ac */ /* 0x000ee20008000800 */
[----:B------:R-:W4:Y:S01]  /*0080*/  S2R R2, SR_TID.Y ;  /* 0x0000000000027919 */ /* 0x000f220000002200 */
[----:B------:R-:W2:Y:S02]  /*0090*/  LDCU UR8, c[0x0][0x370] ;  /* 0x00006e00ff0877ac */ /* 0x000ea40008000800 */
[----:B------:R-:W0:Y:S01]  /*00a0*/  LDC R0, c[0x0][0x374] ;  /* 0x0000dd00ff007b82 */ /* 0x000e220000000800 */
[----:B------:R-:W4:Y:S01]  /*00b0*/  S2R R9, SR_TID.X ;  /* 0x0000000000097919 */ /* 0x000f220000002100 */
[----:B------:R-:W5:Y:S01]  /*00c0*/  LDCU UR9, c[0x0][0x390] ;  /* 0x00007200ff0977ac */ /* 0x000f620008000800 */
[----:B-1----:R-:W-:Y:S01]  /*00d0*/  UIMAD UR4, UR5, UR4, URZ ;  /* 0x00000004050472a4 */ /* 0x002fe2000f8e02ff */
[----:B0-----:R-:W-:-:S04]  /*00e0*/  IMAD R0, R0, UR7, R3 ;  /* 0x0000000700007c24 */ /* 0x001fc8000f8e0203 */
[----:B--2---:R-:W-:-:S04]  /*00f0*/  IMAD R0, R0, UR8, R5 ;  /* 0x0000000800007c24 */ /* 0x004fc8000f8e0205 */
[----:B---3--:R-:W-:Y:S02]  /*0100*/  IMAD R0, R0, UR6, R7 ;  /* 0x0000000600007c24 */ /* 0x008fe4000f8e0207 */
[----:B----4-:R-:W-:-:S04]  /*0110*/  IMAD R3, R2, UR5, R9 ;  /* 0x0000000502037c24 */ /* 0x010fc8000f8e0209 */
[----:B------:R-:W-:-:S05]  /*0120*/  IMAD R5, R0, UR4, R3 ;  /* 0x0000000400057c24 */ /* 0x000fca000f8e0203 */
[----:B-----5:R-:W-:-:S13]  /*0130*/  ISETP.GE.AND P0, PT, R5, UR9, PT ;  /* 0x0000000905007c0c */ /* 0x020fda000bf06270 */
[----:B------:R-:W-:Y:S05]  /*0140*/  @P0 EXIT ;  /* 0x000000000000094d */ /* 0x000fea0003800000 */
[----:B------:R-:W0:Y:S01]  /*0150*/  LDC.64 R2, c[0x0][0x380] ;  /* 0x0000e000ff027b82 */ /* 0x000e220000000a00 */
[----:B------:R-:W1:Y:S01]  /*0160*/  LDCU.64 UR4, c[0x0][0x358] ;  /* 0x00006b00ff0477ac */ /* 0x000e620008000a00 */
[----:B0-----:R-:W-:-:S05]  /*0170*/  IMAD.WIDE R2, R5, 0x4, R2 ;  /* 0x0000000405027825 */ /* 0x001fca00078e0202 */
[----:B-1----:R-:W2:Y:S01]  /*0180*/  LDG.E R0, desc[UR4][R2.64] ;  /* 0x0000000402007981 */ /* 0x002ea2000c1e1900 */
[----:B------:R-:W-:Y:S01]  /*0190*/  BSSY.RECONVERGENT B0, `(.L_x_0) ;  /* 0x000000c000007945 */ /* 0x000fe20003800200 */
[----:B--2---:R-:W-:Y:S01]  /*01a0*/  IADD3 R4, PT, PT, R0, -0xd000000, RZ ;  /* 0xf300000000047810 */ /* 0x004fe20007ffe0ff */
[----:B------:R0:W1:Y:S03]  /*01b0*/  MUFU.RSQ R7, R0 ;  /* 0x0000000000077308 */ /* 0x0000660000001400 */
[----:B------:R-:W-:-:S13]  /*01c0*/  ISETP.GT.U32.AND P0, PT, R4, 0x727fffff, PT ;  /* 0x727fffff0400780c */ /* 0x000fda0003f04070 */
[----:B0-----:R-:W-:Y:S05]  /*01d0*/  @!P0 BRA `(.L_x_1) ;  /* 0x00000000000c8947 */ /* 0x001fea0003800000 */
[----:B------:R-:W-:-:S07]  /*01e0*/  MOV R9, 0x200 ;  /* 0x0000020000097802 */ /* 0x000fce0000000f00 */
[----:B-1----:R-:W-:Y:S05]  /*01f0*/  CALL.REL.NOINC `($__internal_0_$__cuda_sm20_sqrt_rn_f32_slowpath) ;  /* 0x0000000000287944 */ /* 0x002fea0003c00000 */
[----:B------:R-:W-:Y:S05]  /*0200*/  BRA `(.L_x_2) ;  /* 0x0000000000107947 */ /* 0x000fea0003800000 */
.L_x_1:
[----:B-1----:R-:W-:Y:S01]  /*0210*/  FMUL.FTZ R3, R0, R7 ;  /* 0x0000000700037220 */ /* 0x002fe20000410000 */
[----:B------:R-:W-:-:S03]  /*0220*/  FMUL.FTZ R7, R7, 0.5 ;  /* 0x3f00000007077820 */ /* 0x000fc60000410000 */
[----:B------:R-:W-:-:S04]  /*0230*/  FFMA R0, -R3, R3, R0 ;  /* 0x0000000303007223 */ /* 0x000fc80000000100 */
[----:B------:R-:W-:-:S07]  /*0240*/  FFMA R7, R0, R7, R3 ;  /* 0x0000000700077223 */ /* 0x000fce0000000003 */
.L_x_2:
[----:B------:R-:W-:Y:S05]  /*0250*/  BSYNC.RECONVERGENT B0 ;  /* 0x0000000000007941 */ /* 0x000fea0003800200 */
.L_x_0:
[----:B------:R-:W0:Y:S02]  /*0260*/  LDC.64 R2, c[0x0][0x388] ;  /* 0x0000e200ff027b82 */ /* 0x000e240000000a00 */
[----:B0-----:R-:W-:-:S05]  /*0270*/  IMAD.WIDE R2, R5, 0x4, R2 ;  /* 0x0000000405027825 */ /* 0x001fca00078e0202 */
[----:B------:R-:W-:Y:S01]  /*0280*/  STG.E desc[UR4][R2.64], R7 ;  /* 0x0000000702007986 */ /* 0x000fe2000c101904 */
[----:B------:R-:W-:Y:S05]  /*0290*/  EXIT ;  /* 0x000000000000794d */ /* 0x000fea0003800000 */
        .weak           $__internal_0_$__cuda_sm20_sqrt_rn_f32_slowpath
        .type           $__internal_0_$__cuda_sm20_sqrt_rn_f32_slowpath,@function
        .size           $__internal_0_$__cuda_sm20_sqrt_rn_f32_slowpath,(.L_x_5 - $__internal_0_$__cuda_sm20_sqrt_rn_f32_slowpath)
$__internal_0_$__cuda_sm20_sqrt_rn_f32_slowpath:
[----:B------:R-:W-:-:S13]  /*02a0*/  LOP3.LUT P0, RZ, R0, 0x7fffffff, RZ, 0xc0, !PT ;  /* 0x7fffffff00ff7812 */ /* 0x000fda000780c0ff */
[----:B------:R-:W-:Y:S01]  /*02b0*/  @!P0 MOV R2, R0 ;  /* 0x0000000000028202 */ /* 0x000fe20000000f00 */
[----:B------:R-:W-:Y:S06]  /*02c0*/  @!P0 BRA `(.L_x_3) ;  /* 0x0000000000408947 */ /* 0x000fec0003800000 */
[----:B------:R-:W-:-:S13]  /*02d0*/  FSETP.GEU.FTZ.AND P0, PT, R0, RZ, PT ;  /* 0x000000ff0000720b */ /* 0x000fda0003f1e000 */
[----:B------:R-:W-:Y:S01]  /*02e0*/  @!P0 MOV R2, 0x7fffffff ;  /* 0x7fffffff00028802 */ /* 0x000fe20000000f00 */
[----:B------:R-:W-:Y:S06]  /*02f0*/  @!P0 BRA `(.L_x_3) ;  /* 0x0000000000348947 */ /* 0x000fec0003800000 */
[----:B------:R-:W-:-:S13]  /*0300*/  FSETP.GTU.FTZ.AND P0, PT, |R0|, +INF , PT ;  /* 0x7f8000000000780b */ /* 0x000fda0003f1c200 */
[----:B------:R-:W-:Y:S01]  /*0310*/  @P0 FADD.FTZ R2, R0, 1 ;  /* 0x3f80000000020421 */ /* 0x000fe20000010000 */
[----:B------:R-:W-:Y:S06]  /*0320*/  @P0 BRA `(.L_x_3) ;  /* 0x0000000000280947 */ /* 0x000fec0003800000 */
[----:B------:R-:W-:-:S13]  /*0330*/  FSETP.NEU.FTZ.AND P0, PT, |R0|, +INF , PT ;  /* 0x7f8000000000780b */ /* 0x000fda0003f1d200 */
[----:B------:R-:W-:-:S04]  /*0340*/  @P0 FFMA R3, R0, 1.84467440737095516160e+19, RZ ;  /* 0x5f80000000030823 */ /* 0x000fc800000000ff */
[----:B------:R-:W0:Y:S02]  /*0350*/  @P0 MUFU.RSQ R2, R3 ;  /* 0x0000000300020308 */ /* 0x000e240000001400 */
[----:B0-----:R-:W-:Y:S01]  /*0360*/  @P0 FMUL.FTZ R4, R3, R2 ;  /* 0x0000000203040220 */ /* 0x001fe20000410000 */
[----:B------:R-:W-:Y:S01]  /*0370*/  @P0 FMUL.FTZ R8, R2, 0.5 ;  /* 0x3f00000002080820 */ /* 0x000fe20000410000 */
[----:B------:R-:W-:Y:S02]  /*0380*/  @!P0 MOV R2, R0 ;  /* 0x0000000000028202 */ /* 0x000fe40000000f00 */
[----:B------:R-:W-:-:S04]  /*0390*/  @P0 FADD.FTZ R6, -R4, -RZ ;  /* 0x800000ff04060221 */ /* 0x000fc80000010100 */
[----:B------:R-:W-:-:S04]  /*03a0*/  @P0 FFMA R7, R4, R6, R3 ;  /* 0x0000000604070223 */ /* 0x000fc80000000003 */
[----:B------:R-:W-:-:S04]  /*03b0*/  @P0 FFMA R7, R7, R8, R4 ;  /* 0x0000000807070223 */ /* 0x000fc80000000004 */
[----:B------:R-:W-:-:S07]  /*03c0*/  @P0 FMUL.FTZ R2, R7, 2.3283064365386962891e-10 ;  /* 0x2f80000007020820 */ /* 0x000fce0000410000 */
.L_x_3:
[----:B------:R-:W-:Y:S01]  /*03d0*/  HFMA2 R3, -RZ, RZ, 0, 0 ;  /* 0x00000000ff037431 */ /* 0x000fe200000001ff */
[----:B------:R-:W-:Y:S02]  /*03e0*/  MOV R7, R2 ;  /* 0x0000000200077202 */ /* 0x000fe40000000f00 */
[----:B------:R-:W-:-:S04]  /*03f0*/  MOV R2, R9 ;  /* 0x0000000900027202 */ /* 0x000fc80000000f00 */
[----:B------:R-:W-:Y:S05]  /*0400*/  RET.REL.NODEC R2 `(_Z15process_kernel3PKfPfi) ;  /* 0xfffffff802fc7950 */ /* 0x000fea0003c3ffff */
.L_x_4:
[----:B------:R-:W-:-:S00]  /*0410*/  BRA `(.L_x_4) ;  /* 0xfffffffc00fc7947 */ /* 0x000fc0000383ffff */
[----:B------:R-:W-:-:S00]  /*0420*/  NOP ;  /* 0x0000000000007918 */ /* 0x000fc00000000000 */
        /* <DEDUP_REMOVED lines=13> */
.L_x_5:


//--------------------- .nv.shared.reserved.0     --------------------------
	.section	.nv.shared.reserved.0,"aw",@nobits
	.weak		__nv_reservedSMEM_offset_0_alias
	.size		__nv_reservedSMEM_offset_0_alias, 0, 64
	.other		__nv_reservedSMEM_offset_0_alias,@"STO_CUDA_RESERVED_SHARED STV_DEFAULT"
__nv_reservedSMEM_offset_0_alias:
	.zero		0
	.zero		64


//--------------------- .nv.constant0._Z15process_kernel3PKfPfi --------------------------
	.section	.nv.constant0._Z15process_kernel3PKfPfi,"a",@progbits
	.sectionflags	@""
	.align	4
.nv.constant0._Z15process_kernel3PKfPfi:
	.zero		916


//--------------------- SYMBOLS --------------------------

	.type		.nv.reservedSmem.offset0,@object
	.size		.nv.reservedSmem.offset0,0x4
